	.headerflags	@"EF_CUDA_TEXMODE_UNIFIED EF_CUDA_64BIT_ADDRESS EF_CUDA_ACCELERATORS EF_CUDA_SM90 EF_CUDA_VIRTUAL_SM(EF_CUDA_SM90)"
	.elftype	@"ET_EXEC"


//--------------------- .nv.info                  --------------------------
	.section	.nv.info,"",@"SHT_CUDA_INFO"
	.align	4


	//----- nvinfo : EIATTR_REGCOUNT
	.align		4
        /*0000*/ 	.byte	0x04, 0x2f
        /*0002*/ 	.short	(.L_1 - .L_0)
	.align		4
.L_0:
        /*0004*/ 	.word	index@(triton_poi_fused_cat_24)
        /*0008*/ 	.word	0x0000001c


	//----- nvinfo : EIATTR_MIN_STACK_SIZE
	.align		4
.L_1:
        /*000c*/ 	.byte	0x04, 0x12
        /*000e*/ 	.short	(.L_3 - .L_2)
	.align		4
.L_2:
        /*0010*/ 	.word	index@(triton_poi_fused_cat_24)
        /*0014*/ 	.word	0x00000000


	//----- nvinfo : EIATTR_FRAME_SIZE
	.align		4
.L_3:
        /*0018*/ 	.byte	0x04, 0x11
        /*001a*/ 	.short	(.L_5 - .L_4)
	.align		4
.L_4:
        /*001c*/ 	.word	index@(triton_poi_fused_cat_24)
        /*0020*/ 	.word	0x00000000


	//----- nvinfo : EIATTR_MIN_STACK_SIZE
	.align		4
.L_5:
        /*0024*/ 	.byte	0x04, 0x12
        /*0026*/ 	.short	(.L_7 - .L_6)
	.align		4
.L_6:
        /*0028*/ 	.word	index@(triton_poi_fused_cat_24)
        /*002c*/ 	.word	0x00000000
.L_7:


//--------------------- .nv.info.triton_poi_fused_cat_24 --------------------------
	.section	.nv.info.triton_poi_fused_cat_24,"",@"SHT_CUDA_INFO"
	.sectionflags	@""
	.align	4


	//----- nvinfo : EIATTR_CUDA_API_VERSION
	.align		4
        /*0000*/ 	.byte	0x04, 0x37
        /*0002*/ 	.short	(.L_9 - .L_8)
.L_8:
        /*0004*/ 	.word	0x0000007c


	//----- nvinfo : EIATTR_KPARAM_INFO
	.align		4
.L_9:
        /*0008*/ 	.byte	0x04, 0x17
        /*000a*/ 	.short	(.L_11 - .L_10)
.L_10:
        /*000c*/ 	.word	0x00000000
        /*0010*/ 	.short	0x0009
        /*0012*/ 	.short	0x0048
        /*0014*/ 	.byte	0x00, 0xf0, 0x11, 0x00


	//----- nvinfo : EIATTR_KPARAM_INFO
	.align		4
.L_11:
        /*0018*/ 	.byte	0x04, 0x17
        /*001a*/ 	.short	(.L_13 - .L_12)
.L_12:
        /*001c*/ 	.word	0x00000000
        /*0020*/ 	.short	0x0008
        /*0022*/ 	.short	0x0040
        /*0024*/ 	.byte	0x00, 0xf4, 0x21, 0x00


	//----- nvinfo : EIATTR_KPARAM_INFO
	.align		4
.L_13:
        /*0028*/ 	.byte	0x04, 0x17
        /*002a*/ 	.short	(.L_15 - .L_14)
.L_14:
        /*002c*/ 	.word	0x00000000
        /*0030*/ 	.short	0x0007
        /*0032*/ 	.short	0x0038
        /*0034*/ 	.byte	0x00, 0xf4, 0x21, 0x00


	//----- nvinfo : EIATTR_KPARAM_INFO
	.align		4
.L_15:
        /*0038*/ 	.byte	0x04, 0x17
        /*003a*/ 	.short	(.L_17 - .L_16)
.L_16:
        /*003c*/ 	.word	0x00000000
        /*0040*/ 	.short	0x0006
        /*0042*/ 	.short	0x0030
        /*0044*/ 	.byte	0x00, 0xf4, 0x21, 0x00


	//----- nvinfo : EIATTR_KPARAM_INFO
	.align		4
.L_17:
        /*0048*/ 	.byte	0x04, 0x17
        /*004a*/ 	.short	(.L_19 - .L_18)
.L_18:
        /*004c*/ 	.word	0x00000000
        /*0050*/ 	.short	0x0005
        /*0052*/ 	.short	0x0028
        /*0054*/ 	.byte	0x00, 0xf4, 0x21, 0x00


	//----- nvinfo : EIATTR_KPARAM_INFO
	.align		4
.L_19:
        /*0058*/ 	.byte	0x04, 0x17
        /*005a*/ 	.short	(.L_21 - .L_20)
.L_20:
        /*005c*/ 	.word	0x00000000
        /*0060*/ 	.short	0x0004
        /*0062*/ 	.short	0x0020
        /*0064*/ 	.byte	0x00, 0xf4, 0x21, 0x00


	//----- nvinfo : EIATTR_KPARAM_INFO
	.align		4
.L_21:
        /*0068*/ 	.byte	0x04, 0x17
        /*006a*/ 	.short	(.L_23 - .L_22)
.L_22:
        /*006c*/ 	.word	0x00000000
        /*0070*/ 	.short	0x0003
        /*0072*/ 	.short	0x0018
        /*0074*/ 	.byte	0x00, 0xf4, 0x21, 0x00


	//----- nvinfo : EIATTR_KPARAM_INFO
	.align		4
.L_23:
        /*0078*/ 	.byte	0x04, 0x17
        /*007a*/ 	.short	(.L_25 - .L_24)
.L_24:
        /*007c*/ 	.word	0x00000000
        /*0080*/ 	.short	0x0002
        /*0082*/ 	.short	0x0010
        /*0084*/ 	.byte	0x00, 0xf4, 0x21, 0x00


	//----- nvinfo : EIATTR_KPARAM_INFO
	.align		4
.L_25:
        /*0088*/ 	.byte	0x04, 0x17
        /*008a*/ 	.short	(.L_27 - .L_26)
.L_26:
        /*008c*/ 	.word	0x00000000
        /*0090*/ 	.short	0x0001
        /*0092*/ 	.short	0x0008
        /*0094*/ 	.byte	0x00, 0xf4, 0x21, 0x00


	//----- nvinfo : EIATTR_KPARAM_INFO
	.align		4
.L_27:
        /*0098*/ 	.byte	0x04, 0x17
        /*009a*/ 	.short	(.L_29 - .L_28)
.L_28:
        /*009c*/ 	.word	0x00000000
        /*00a0*/ 	.short	0x0000
        /*00a2*/ 	.short	0x0000
        /*00a4*/ 	.byte	0x00, 0xf4, 0x21, 0x00


	//----- nvinfo : EIATTR_SPARSE_MMA_MASK
	.align		4
.L_29:
        /*00a8*/ 	.byte	0x03, 0x50
        /*00aa*/ 	.short	0x0000


	//----- nvinfo : EIATTR_MAXREG_COUNT
	.align		4
        /*00ac*/ 	.byte	0x03, 0x1b
        /*00ae*/ 	.short	0x00ff


	//----- nvinfo : EIATTR_EXIT_INSTR_OFFSETS
	.align		4
        /*00b0*/ 	.byte	0x04, 0x1c
        /*00b2*/ 	.short	(.L_31 - .L_30)


	//   ....[0]....
.L_30:
        /*00b4*/ 	.word	0x00000980


	//----- nvinfo : EIATTR_REQNTID
	.align		4
.L_31:
        /*00b8*/ 	.byte	0x04, 0x10
        /*00ba*/ 	.short	(.L_33 - .L_32)
.L_32:
        /*00bc*/ 	.word	0x00000100
        /*00c0*/ 	.word	0x00000001
        /*00c4*/ 	.word	0x00000001


	//----- nvinfo : EIATTR_CBANK_PARAM_SIZE
	.align		4
.L_33:
        /*00c8*/ 	.byte	0x03, 0x19
        /*00ca*/ 	.short	0x004c


	//----- nvinfo : EIATTR_PARAM_CBANK
	.align		4
        /*00cc*/ 	.byte	0x04, 0x0a
        /*00ce*/ 	.short	(.L_35 - .L_34)
	.align		4
.L_34:
        /*00d0*/ 	.word	index@(.nv.constant0.triton_poi_fused_cat_24)
        /*00d4*/ 	.short	0x0210
        /*00d6*/ 	.short	0x004c


	//----- nvinfo : EIATTR_SW_WAR
	.align		4
.L_35:
        /*00d8*/ 	.byte	0x04, 0x36
        /*00da*/ 	.short	(.L_37 - .L_36)
.L_36:
        /*00dc*/ 	.word	0x00000008
.L_37:


//--------------------- .nv.callgraph             --------------------------
	.section	.nv.callgraph,"",@"SHT_CUDA_CALLGRAPH"
	.align	4
	.sectionentsize	8
	.align		4
        /*0000*/ 	.word	0x00000000
	.align		4
        /*0004*/ 	.word	0xffffffff
	.align		4
        /*0008*/ 	.word	0x00000000
	.align		4
        /*000c*/ 	.word	0xfffffffe
	.align		4
        /*0010*/ 	.word	0x00000000
	.align		4
        /*0014*/ 	.word	0xfffffffd
	.align		4
        /*0018*/ 	.word	0x00000000
	.align		4
        /*001c*/ 	.word	0xfffffffc


//--------------------- .text.triton_poi_fused_cat_24 --------------------------
	.section	.text.triton_poi_fused_cat_24,"ax",@progbits
	.align	128
        .global         triton_poi_fused_cat_24
        .type           triton_poi_fused_cat_24,@function
        .size           triton_poi_fused_cat_24,(.L_x_1 - triton_poi_fused_cat_24)
        .other          triton_poi_fused_cat_24,@"STO_CUDA_ENTRY STV_DEFAULT"
triton_poi_fused_cat_24:
.text.triton_poi_fused_cat_24:
[----:B------:R-:W-:Y:S01]  /*0000*/  LDC R1, c[0x0][0x28] ;  /* 0x00000a00ff017b82 */ /* 0x000fe20000000800 */
[----:B------:R-:W1:Y:S07]  /*0010*/  S2R R0, SR_TID.X ;  /* 0x0000000000007919 */ /* 0x000e6e0000002100 */
[----:B------:R-:W2:Y:S01]  /*0020*/  LDC.64 R4, c[0x0][0x218] ;  /* 0x00008600ff047b82 */ /* 0x000ea20000000a00 */
[----:B------:R-:W-:Y:S01]  /*0030*/  CS2R R14, SRZ ;  /* 0x00000000000e7805 */ /* 0x000fe2000001ff00 */
[----:B------:R-:W-:Y:S01]  /*0040*/  ULDC.64 UR4, c[0x0][0x208] ;  /* 0x0000820000047ab9 */ /* 0x000fe20000000a00 */
[----:B------:R-:W3:Y:S05]  /*0050*/  S2R R3, SR_CTAID.X ;  /* 0x0000000000037919 */ /* 0x000eea0000002500 */
[----:B------:R-:W4:Y:S08]  /*0060*/  LDC.64 R8, c[0x0][0x220] ;  /* 0x00008800ff087b82 */ /* 0x000f300000000a00 */
[----:B------:R-:W5:Y:S01]  /*0070*/  LDC.64 R22, c[0x0][0x230] ;  /* 0x00008c00ff167b82 */ /* 0x000f620000000a00 */
[----:B------:R-:W-:Y:S01]  /*0080*/  CS2R R10, SRZ ;  /* 0x00000000000a7805 */ /* 0x000fe2000001ff00 */
[----:B------:R-:W-:Y:S01]  /*0090*/  ULDC.64 UR6, c[0x0][0x228] ;  /* 0x00008a0000067ab9 */ /* 0x000fe20000000a00 */
[----:B-1----:R-:W-:-:S05]  /*00a0*/  IMAD.SHL.U32 R0, R0, 0x2, RZ ;  /* 0x0000000200007824 */ /* 0x002fca00078e00ff */
[----:B------:R-:W-:-:S05]  /*00b0*/  LOP3.LUT R0, R0, 0x1fe, RZ, 0xc0, !PT ;  /* 0x000001fe00007812 */ /* 0x000fca00078ec0ff */
[----:B---3--:R-:W-:-:S05]  /*00c0*/  IMAD R3, R3, 0x200, R0 ;  /* 0x0000020003037824 */ /* 0x008fca00078e0200 */
[----:B------:R-:W-:-:S04]  /*00d0*/  SHF.R.S32.HI R0, RZ, 0x1f, R3 ;  /* 0x0000001fff007819 */ /* 0x000fc80000011403 */
[CC--:B------:R-:W-:Y:S02]  /*00e0*/  LEA.HI R2, R0.reuse, R3.reuse, RZ, 0xc ;  /* 0x0000000300027211 */ /* 0x0c0fe400078f60ff */
[----:B------:R-:W-:Y:S02]  /*00f0*/  LEA.HI R0, R0, R3, RZ, 0x6 ;  /* 0x0000000300007211 */ /* 0x000fe400078f30ff */
[----:B------:R-:W-:Y:S02]  /*0100*/  SHF.R.S32.HI R13, RZ, 0xc, R2 ;  /* 0x0000000cff0d7819 */ /* 0x000fe40000011402 */
[----:B------:R-:W-:Y:S02]  /*0110*/  SHF.R.S32.HI R12, RZ, 0x6, R0 ;  /* 0x00000006ff0c7819 */ /* 0x000fe40000011400 */
[----:B------:R-:W-:Y:S01]  /*0120*/  LOP3.LUT R0, R0, 0xffffffc0, RZ, 0xc0, !PT ;  /* 0xffffffc000007812 */ /* 0x000fe200078ec0ff */
[----:B------:R-:W-:-:S05]  /*0130*/  IMAD.HI R6, R13, 0x2aaaaaab, RZ ;  /* 0x2aaaaaab0d067827 */ /* 0x000fca00078e02ff */
[----:B------:R-:W-:-:S04]  /*0140*/  SHF.R.U32.HI R7, RZ, 0x1f, R6 ;  /* 0x0000001fff077819 */ /* 0x000fc80000011606 */
[----:B------:R-:W-:Y:S02]  /*0150*/  LEA.HI R6, R6, R7, RZ, 0x1e ;  /* 0x0000000706067211 */ /* 0x000fe400078ff0ff */
[----:B------:R-:W-:-:S03]  /*0160*/  LEA.HI R7, R12, R12, RZ, 0x6 ;  /* 0x0000000c0c077211 */ /* 0x000fc600078f30ff */
[----:B------:R-:W-:Y:S01]  /*0170*/  IMAD R13, R6, -0x18, R13 ;  /* 0xffffffe8060d7824 */ /* 0x000fe200078e020d */
[----:B------:R-:W-:-:S04]  /*0180*/  LOP3.LUT R7, R7, 0xffffffc0, RZ, 0xc0, !PT ;  /* 0xffffffc007077812 */ /* 0x000fc800078ec0ff */
[----:B------:R-:W-:Y:S01]  /*0190*/  ISETP.GE.AND P0, PT, R13, 0xc, PT ;  /* 0x0000000c0d00780c */ /* 0x000fe20003f06270 */
[----:B------:R-:W-:-:S04]  /*01a0*/  IMAD.IADD R12, R12, 0x1, -R7 ;  /* 0x000000010c0c7824 */ /* 0x000fc800078e0a07 */
[----:B--2---:R-:W-:Y:S01]  /*01b0*/  IMAD.WIDE R16, R12, 0x8, R4 ;  /* 0x000000080c107825 */ /* 0x004fe200078e0204 */
[----:B------:R-:W-:-:S03]  /*01c0*/  CS2R R4, SRZ ;  /* 0x0000000000047805 */ /* 0x000fc6000001ff00 */
[----:B------:R-:W-:-:S04]  /*01d0*/  IMAD.IADD R0, R3, 0x1, -R0 ;  /* 0x0000000103007824 */ /* 0x000fc800078e0a00 */
[----:B------:R-:W2:Y:S01]  /*01e0*/  @!P0 LDG.E.EL.64 R14, desc[UR4][R16.64] ;  /* 0x00000004100e8981 */ /* 0x000ea2000c2e1b00 */
[----:B------:R-:W-:Y:S01]  /*01f0*/  CS2R R6, SRZ ;  /* 0x0000000000067805 */ /* 0x000fe2000001ff00 */
[----:B----4-:R-:W-:-:S05]  /*0200*/  IMAD.WIDE R18, R0, 0x8, R8 ;  /* 0x0000000800127825 */ /* 0x010fca00078e0208 */
[----:B------:R-:W3:Y:S01]  /*0210*/  @!P0 LDG.E.EL.128 R4, desc[UR4][R18.64] ;  /* 0x0000000412048981 */ /* 0x000ee2000c2e1d00 */
[----:B------:R-:W-:Y:S01]  /*0220*/  CS2R R8, SRZ ;  /* 0x0000000000087805 */ /* 0x000fe2000001ff00 */
[----:B-----5:R-:W-:-:S05]  /*0230*/  IMAD.WIDE R22, R0, 0x8, R22 ;  /* 0x0000000800167825 */ /* 0x020fca00078e0216 */
[----:B------:R-:W4:Y:S01]  /*0240*/  @!P0 LDG.E.EL.128 R8, desc[UR4][R22.64] ;  /* 0x0000000416088981 */ /* 0x000f22000c2e1d00 */
[----:B------:R-:W-:Y:S01]  /*0250*/  LOP3.LUT R2, R2, 0xfffff000, RZ, 0xc0, !PT ;  /* 0xfffff00002027812 */ /* 0x000fe200078ec0ff */
[----:B------:R-:W-:Y:S01]  /*0260*/  IMAD.MOV.U32 R24, RZ, RZ, RZ ;  /* 0x000000ffff187224 */ /* 0x000fe200078e00ff */
[----:B--2---:R-:W-:Y:S02]  /*0270*/  SEL R21, R15, RZ, !P0 ;  /* 0x000000ff0f157207 */ /* 0x004fe40004000000 */
[----:B------:R-:W-:Y:S02]  /*0280*/  SEL R17, R14, RZ, !P0 ;  /* 0x000000ff0e117207 */ /* 0x000fe40004000000 */
[----:B------:R-:W-:Y:S02]  /*0290*/  SHF.R.U32.HI R15, RZ, 0x1a, R21 ;  /* 0x0000001aff0f7819 */ /* 0x000fe40000011615 */
[----:B---3--:R-:W-:Y:S02]  /*02a0*/  SEL R20, R4, RZ, !P0 ;  /* 0x000000ff04147207 */ /* 0x008fe40004000000 */
[----:B------:R-:W-:-:S02]  /*02b0*/  LOP3.LUT R14, R15, 0x20, RZ, 0xc0, !PT ;  /* 0x000000200f0e7812 */ /* 0x000fc400078ec0ff */
[----:B------:R-:W-:Y:S02]  /*02c0*/  SEL R19, R5, RZ, !P0 ;  /* 0x000000ff05137207 */ /* 0x000fe40004000000 */
[----:B------:R-:W-:Y:S02]  /*02d0*/  IADD3 R4, P1, R14, R17, RZ ;  /* 0x000000110e047210 */ /* 0x000fe40007f3e0ff */
[----:B------:R-:W-:Y:S02]  /*02e0*/  SEL R7, R7, RZ, !P0 ;  /* 0x000000ff07077207 */ /* 0x000fe40004000000 */
[----:B------:R-:W-:Y:S01]  /*02f0*/  SHF.R.U32.HI R17, RZ, 0x18, R19 ;  /* 0x00000018ff117819 */ /* 0x000fe20000011613 */
[----:B------:R-:W-:Y:S01]  /*0300*/  IMAD.X R5, RZ, RZ, R21, P1 ;  /* 0x000000ffff057224 */ /* 0x000fe200008e0615 */
[----:B------:R-:W-:Y:S01]  /*0310*/  SEL R18, R6, RZ, !P0 ;  /* 0x000000ff06127207 */ /* 0x000fe20004000000 */
[----:B------:R-:W-:Y:S01]  /*0320*/  IMAD.SHL.U32 R21, R13, 0x400, RZ ;  /* 0x000004000d157824 */ /* 0x000fe200078e00ff */
[----:B------:R-:W-:-:S02]  /*0330*/  LEA R16, P2, R20, UR6, 0x2 ;  /* 0x0000000614107c11 */ /* 0x000fc4000f8410ff */
[C---:B------:R-:W-:Y:S01]  /*0340*/  SHF.L.U64.HI R5, R4.reuse, 0x7, R5 ;  /* 0x0000000704057819 */ /* 0x040fe20000010205 */
[----:B------:R-:W-:Y:S01]  /*0350*/  IMAD.SHL.U32 R4, R4, 0x80, RZ ;  /* 0x0000008004047824 */ /* 0x000fe200078e00ff */
[----:B------:R-:W-:Y:S02]  /*0360*/  SHF.R.U32.HI R15, RZ, 0x18, R7 ;  /* 0x00000018ff0f7819 */ /* 0x000fe40000011607 */
[----:B------:R-:W-:Y:S02]  /*0370*/  LOP3.LUT R17, R17, 0x80, RZ, 0xc0, !PT ;  /* 0x0000008011117812 */ /* 0x000fe400078ec0ff */
[----:B------:R-:W-:Y:S02]  /*0380*/  LEA R14, P1, R18, UR6, 0x2 ;  /* 0x00000006120e7c11 */ /* 0x000fe4000f8210ff */
[----:B------:R-:W-:Y:S02]  /*0390*/  LOP3.LUT R15, R15, 0x80, RZ, 0xc0, !PT ;  /* 0x000000800f0f7812 */ /* 0x000fe400078ec0ff */
[----:B------:R-:W-:-:S02]  /*03a0*/  LEA.HI.X R20, R20, UR7, R19, 0x2, P2 ;  /* 0x0000000714147c11 */ /* 0x000fc400090f1413 */
[----:B------:R-:W-:Y:S02]  /*03b0*/  IADD3 R16, P4, P3, R4, R16, R17 ;  /* 0x0000001004107210 */ /* 0x000fe40007b9e011 */
[----:B----4-:R-:W-:Y:S02]  /*03c0*/  SEL R19, R9, RZ, !P0 ;  /* 0x000000ff09137207 */ /* 0x010fe40004000000 */
[----:B------:R-:W-:Y:S02]  /*03d0*/  SEL R17, R11, RZ, !P0 ;  /* 0x000000ff0b117207 */ /* 0x000fe40004000000 */
[----:B------:R-:W-:Y:S01]  /*03e0*/  LEA.HI.X R18, R18, UR7, R7, 0x2, P1 ;  /* 0x0000000712127c11 */ /* 0x000fe200088f1407 */
[----:B------:R-:W-:Y:S01]  /*03f0*/  IMAD.HI R7, R3, 0x2aaaaaab, RZ ;  /* 0x2aaaaaab03077827 */ /* 0x000fe200078e02ff */
[----:B------:R-:W-:Y:S02]  /*0400*/  IADD3 R14, P2, P1, R4, R14, R15 ;  /* 0x0000000e040e7210 */ /* 0x000fe4000795e00f */
[----:B------:R-:W-:-:S02]  /*0410*/  SEL R8, R8, RZ, !P0 ;  /* 0x000000ff08087207 */ /* 0x000fc40004000000 */
[----:B------:R-:W-:Y:S02]  /*0420*/  SEL R22, R10, RZ, !P0 ;  /* 0x000000ff0a167207 */ /* 0x000fe40004000000 */
[----:B------:R-:W-:Y:S02]  /*0430*/  SHF.R.U32.HI R15, RZ, 0x18, R19 ;  /* 0x00000018ff0f7819 */ /* 0x000fe40000011613 */
[----:B------:R-:W-:Y:S02]  /*0440*/  SHF.R.U32.HI R9, RZ, 0x18, R17 ;  /* 0x00000018ff097819 */ /* 0x000fe40000011611 */
[----:B------:R-:W-:Y:S02]  /*0450*/  LEA R6, P5, R8, UR6, 0x2 ;  /* 0x0000000608067c11 */ /* 0x000fe4000f8a10ff */
[----:B------:R-:W-:Y:S02]  /*0460*/  LEA R11, P6, R22, UR6, 0x2 ;  /* 0x00000006160b7c11 */ /* 0x000fe4000f8c10ff */
[----:B------:R-:W-:-:S02]  /*0470*/  LOP3.LUT R15, R15, 0x80, RZ, 0xc0, !PT ;  /* 0x000000800f0f7812 */ /* 0x000fc400078ec0ff */
[----:B------:R-:W-:Y:S02]  /*0480*/  SHF.R.U32.HI R10, RZ, 0x1f, R7 ;  /* 0x0000001fff0a7819 */ /* 0x000fe40000011607 */
[----:B------:R-:W-:Y:S02]  /*0490*/  LOP3.LUT R9, R9, 0x80, RZ, 0xc0, !PT ;  /* 0x0000008009097812 */ /* 0x000fe400078ec0ff */
[----:B------:R-:W-:Y:S02]  /*04a0*/  LEA.HI.X R8, R8, UR7, R19, 0x2, P5 ;  /* 0x0000000708087c11 */ /* 0x000fe4000a8f1413 */
[----:B------:R-:W-:Y:S01]  /*04b0*/  LEA.HI.X R22, R22, UR7, R17, 0x2, P6 ;  /* 0x0000000716167c11 */ /* 0x000fe2000b0f1411 */
[----:B------:R-:W-:Y:S01]  /*04c0*/  ULDC.64 UR6, c[0x0][0x248] ;  /* 0x0000920000067ab9 */ /* 0x000fe20000000a00 */
[----:B------:R-:W-:Y:S02]  /*04d0*/  IADD3 R6, P5, P6, R4, R6, R15 ;  /* 0x0000000604067210 */ /* 0x000fe40007ebe00f */
[----:B------:R-:W-:-:S02]  /*04e0*/  IADD3.X R17, R5, R20, RZ, P4, P3 ;  /* 0x0000001405117210 */ /* 0x000fc400027e64ff */
[----:B------:R-:W-:Y:S02]  /*04f0*/  IADD3 R4, P3, P4, R4, R11, R9 ;  /* 0x0000000b04047210 */ /* 0x000fe40007c7e009 */
[----:B------:R-:W-:Y:S01]  /*0500*/  LEA.HI.SX32 R20, R7, R10, 0x12 ;  /* 0x0000000a07147211 */ /* 0x000fe200078f92ff */
[----:B------:R-:W-:Y:S01]  /*0510*/  IMAD.WIDE R16, R21, 0x4, R16 ;  /* 0x0000000415107825 */ /* 0x000fe200078e0210 */
[----:B------:R-:W1:Y:S01]  /*0520*/  LDC.64 R10, c[0x0][0x210] ;  /* 0x00008400ff0a7b82 */ /* 0x000e620000000a00 */
[C---:B------:R-:W-:Y:S02]  /*0530*/  IADD3.X R7, R5.reuse, R8, RZ, P5, P6 ;  /* 0x0000000805077210 */ /* 0x040fe40002fec4ff */
[C---:B------:R-:W-:Y:S01]  /*0540*/  IADD3.X R15, R5.reuse, R18, RZ, P2, P1 ;  /* 0x00000012050f7210 */ /* 0x040fe200017e24ff */
[C---:B------:R-:W-:Y:S01]  /*0550*/  IMAD R19, R20.reuse, 0x3000, RZ ;  /* 0x0000300014137824 */ /* 0x040fe200078e02ff */
[----:B------:R-:W-:Y:S01]  /*0560*/  IADD3.X R5, R5, R22, RZ, P3, P4 ;  /* 0x0000001605057210 */ /* 0x000fe20001fe84ff */
[----:B------:R-:W-:-:S02]  /*0570*/  IMAD R25, R20, -0x18000, R3 ;  /* 0xfffe800014197824 */ /* 0x000fc400078e0203 */
[----:B------:R-:W2:Y:S01]  /*0580*/  LDC.64 R8, c[0x0][0x238] ;  /* 0x00008e00ff087b82 */ /* 0x000ea20000000a00 */
[----:B------:R-:W-:Y:S02]  /*0590*/  IMAD R20, R20, 0xc000, RZ ;  /* 0x0000c00014147824 */ /* 0x000fe400078e02ff */
[----:B------:R-:W-:-:S04]  /*05a0*/  IMAD.WIDE R14, R21, 0x4, R14 ;  /* 0x00000004150e7825 */ /* 0x000fc800078e020e */
[C---:B------:R-:W-:Y:S01]  /*05b0*/  IMAD.WIDE R6, R21.reuse, 0x4, R6 ;  /* 0x0000000415067825 */ /* 0x040fe200078e0206 */
[----:B------:R-:W3:Y:S03]  /*05c0*/  LDC.64 R22, c[0x0][0x240] ;  /* 0x00009000ff167b82 */ /* 0x000ee60000000a00 */
[----:B------:R-:W-:-:S04]  /*05d0*/  IMAD.WIDE R4, R21, 0x4, R4 ;  /* 0x0000000415047825 */ /* 0x000fc800078e0204 */
[----:B------:R-:W-:Y:S02]  /*05e0*/  IMAD.MOV.U32 R18, RZ, RZ, RZ ;  /* 0x000000ffff127224 */ /* 0x000fe400078e00ff */
[----:B------:R-:W-:Y:S02]  /*05f0*/  IMAD.IADD R25, R25, 0x1, R20 ;  /* 0x0000000119197824 */ /* 0x000fe400078e0214 */
[----:B------:R-:W-:Y:S01]  /*0600*/  IMAD.WIDE R16, R19, 0x4, R16 ;  /* 0x0000000413107825 */ /* 0x000fe200078e0210 */
[----:B------:R-:W-:-:S03]  /*0610*/  ISETP.GT.AND P1, PT, R13, 0xb, PT ;  /* 0x0000000b0d00780c */ /* 0x000fc60003f24270 */
[C---:B------:R-:W-:Y:S01]  /*0620*/  IMAD.WIDE R14, R19.reuse, 0x4, R14 ;  /* 0x00000004130e7825 */ /* 0x040fe200078e020e */
[----:B------:R2:W4:Y:S03]  /*0630*/  @!P0 LDG.E.EL R18, desc[UR4][R16.64] ;  /* 0x0000000410128981 */ /* 0x000526000c2e1900 */
[----:B------:R-:W-:-:S04]  /*0640*/  IMAD.WIDE R6, R19, 0x4, R6 ;  /* 0x0000000413067825 */ /* 0x000fc800078e0206 */
[----:B------:R-:W-:Y:S01]  /*0650*/  IMAD.WIDE R4, R19, 0x4, R4 ;  /* 0x0000000413047825 */ /* 0x000fe200078e0204 */
[----:B------:R-:W5:Y:S03]  /*0660*/  @!P0 LDG.E.EL R24, desc[UR4][R6.64] ;  /* 0x0000000406188981 */ /* 0x000f66000c2e1900 */
[----:B------:R-:W-:Y:S02]  /*0670*/  IMAD.MOV.U32 R21, RZ, RZ, RZ ;  /* 0x000000ffff157224 */ /* 0x000fe400078e00ff */
[----:B------:R-:W-:Y:S02]  /*0680*/  IMAD.MOV.U32 R19, RZ, RZ, RZ ;  /* 0x000000ffff137224 */ /* 0x000fe400078e00ff */
[----:B-1----:R-:W-:Y:S02]  /*0690*/  IMAD.WIDE R10, R25, 0x4, R10 ;  /* 0x00000004190a7825 */ /* 0x002fe400078e020a */
[----:B------:R-:W5:Y:S02]  /*06a0*/  @!P0 LDG.E.EL R21, desc[UR4][R14.64] ;  /* 0x000000040e158981 */ /* 0x000f64000c2e1900 */
[----:B------:R-:W-:-:S02]  /*06b0*/  IMAD.IADD R25, R3, 0x1, -R2 ;  /* 0x0000000103197824 */ /* 0x000fc400078e0a02 */
[----:B------:R-:W-:Y:S02]  /*06c0*/  IMAD.SHL.U32 R13, R13, 0x1000, RZ ;  /* 0x000010000d0d7824 */ /* 0x000fe400078e00ff */
[----:B--2---:R-:W-:Y:S01]  /*06d0*/  IMAD.WIDE R16, R0, 0x4, R8 ;  /* 0x0000000400107825 */ /* 0x004fe200078e0208 */
[----:B------:R-:W-:Y:S02]  /*06e0*/  CS2R R8, SRZ ;  /* 0x0000000000087805 */ /* 0x000fe4000001ff00 */
[--C-:B------:R-:W-:Y:S01]  /*06f0*/  SHF.R.S32.HI R2, RZ, 0x1f, R20.reuse ;  /* 0x0000001fff027819 */ /* 0x100fe20000011414 */
[----:B------:R1:W2:Y:S01]  /*0700*/  @!P0 LDG.E.EL R19, desc[UR4][R4.64] ;  /* 0x0000000404138981 */ /* 0x0002a2000c2e1900 */
[----:B------:R-:W-:Y:S02]  /*0710*/  IADD3 R20, P2, P3, R13, R25, R20 ;  /* 0x000000190d147210 */ /* 0x000fe40007b5e014 */
[----:B------:R-:W-:Y:S01]  /*0720*/  SHF.R.S32.HI R25, RZ, 0x1f, R25 ;  /* 0x0000001fff197819 */ /* 0x000fe20000011419 */
[----:B------:R4:W2:Y:S01]  /*0730*/  @!P0 LDG.E.EL.64 R8, desc[UR4][R16.64] ;  /* 0x0000000410088981 */ /* 0x0008a2000c2e1b00 */
[----:B------:R-:W-:Y:S01]  /*0740*/  SHF.R.S32.HI R13, RZ, 0x1f, R13 ;  /* 0x0000001fff0d7819 */ /* 0x000fe2000001140d */
[----:B------:R-:W-:Y:S01]  /*0750*/  IMAD.MOV.U32 R0, RZ, RZ, RZ ;  /* 0x000000ffff007224 */ /* 0x000fe200078e00ff */
[----:B-1----:R-:W-:-:S02]  /*0760*/  CS2R R4, SRZ ;  /* 0x0000000000047805 */ /* 0x002fc4000001ff00 */
[----:B------:R-:W-:Y:S01]  /*0770*/  IADD3.X R13, R13, R25, R2, P2, P3 ;  /* 0x000000190d0d7210 */ /* 0x000fe200017e6402 */
[----:B------:R-:W-:Y:S02]  /*0780*/  IMAD.MOV.U32 R2, RZ, RZ, RZ ;  /* 0x000000ffff027224 */ /* 0x000fe400078e00ff */
[----:B---3--:R-:W-:Y:S01]  /*0790*/  IMAD.WIDE R22, R12, 0x4, R22 ;  /* 0x000000040c167825 */ /* 0x008fe200078e0216 */
[C---:B------:R-:W-:Y:S01]  /*07a0*/  LEA R14, P2, R20.reuse, UR6, 0x2 ;  /* 0x00000006140e7c11 */ /* 0x040fe2000f8410ff */
[----:B------:R1:W3:Y:S01]  /*07b0*/  @!P0 LDG.E.64 R4, desc[UR4][R10.64] ;  /* 0x000000040a048981 */ /* 0x0002e2000c1e1b00 */
[----:B------:R-:W-:Y:S02]  /*07c0*/  CS2R R6, SRZ ;  /* 0x0000000000067805 */ /* 0x000fe4000001ff00 */
[----:B------:R-:W-:Y:S01]  /*07d0*/  LEA.HI.X R15, R20, UR7, R13, 0x2, P2 ;  /* 0x00000007140f7c11 */ /* 0x000fe200090f140d */
[----:B------:R-:W3:Y:S01]  /*07e0*/  @!P0 LDG.E.EL R0, desc[UR4][R22.64] ;  /* 0x0000000416008981 */ /* 0x000ee2000c2e1900 */
[----:B------:R-:W1:Y:S03]  /*07f0*/  LDC.64 R12, c[0x0][0x250] ;  /* 0x00009400ff0c7b82 */ /* 0x000e660000000a00 */
[----:B------:R-:W3:Y:S04]  /*0800*/  @!P0 LDG.E.EL R2, desc[UR4][R22.64] ;  /* 0x0000000416028981 */ /* 0x000ee8000c2e1900 */
[----:B------:R-:W3:Y:S01]  /*0810*/  @P1 LDG.E.64 R6, desc[UR4][R14.64+-0x30000] ;  /* 0xfd0000040e061981 */ /* 0x000ee2000c1e1b00 */
[----:B-1----:R-:W-:Y:S01]  /*0820*/  IMAD.WIDE R12, R3, 0x4, R12 ;  /* 0x00000004030c7825 */ /* 0x002fe200078e020c */
[----:B----4-:R-:W-:-:S02]  /*0830*/  SEL R17, R18, RZ, !P0 ;  /* 0x000000ff12117207 */ /* 0x010fc40004000000 */
[----:B-----5:R-:W-:Y:S02]  /*0840*/  SEL R24, R24, RZ, !P0 ;  /* 0x000000ff18187207 */ /* 0x020fe40004000000 */
[----:B------:R-:W-:-:S03]  /*0850*/  SEL R10, R21, RZ, !P0 ;  /* 0x000000ff150a7207 */ /* 0x000fc60004000000 */
[----:B------:R-:W-:Y:S01]  /*0860*/  FADD R24, -R17, R24 ;  /* 0x0000001811187221 */ /* 0x000fe20000000100 */
[----:B--2---:R-:W-:Y:S02]  /*0870*/  SEL R19, R19, RZ, !P0 ;  /* 0x000000ff13137207 */ /* 0x004fe40004000000 */
[----:B------:R-:W-:-:S03]  /*0880*/  SEL R8, R8, RZ, !P0 ;  /* 0x000000ff08087207 */ /* 0x000fc60004000000 */
[----:B------:R-:W-:Y:S01]  /*0890*/  FADD R19, -R10, R19 ;  /* 0x000000130a137221 */ /* 0x000fe20000000100 */
[----:B------:R-:W-:Y:S01]  /*08a0*/  SEL R9, R9, RZ, !P0 ;  /* 0x000000ff09097207 */ /* 0x000fe20004000000 */
[----:B------:R-:W-:-:S04]  /*08b0*/  FFMA R8, R24, R8, R17 ;  /* 0x0000000818087223 */ /* 0x000fc80000000011 */
[----:B------:R-:W-:Y:S01]  /*08c0*/  FFMA R9, R19, R9, R10 ;  /* 0x0000000913097223 */ /* 0x000fe2000000000a */
[----:B---3--:R-:W-:Y:S02]  /*08d0*/  SEL R11, R4, RZ, !P0 ;  /* 0x000000ff040b7207 */ /* 0x008fe40004000000 */
[----:B------:R-:W-:Y:S02]  /*08e0*/  SEL R5, R5, RZ, !P0 ;  /* 0x000000ff05057207 */ /* 0x000fe40004000000 */
[----:B------:R-:W-:Y:S01]  /*08f0*/  SEL R4, R0, RZ, !P0 ;  /* 0x000000ff00047207 */ /* 0x000fe20004000000 */
[----:B------:R-:W-:Y:S02]  /*0900*/  FADD R8, -R11, R8 ;  /* 0x000000080b087221 */ /* 0x000fe40000000100 */
[----:B------:R-:W-:Y:S01]  /*0910*/  FADD R0, -R5, R9 ;  /* 0x0000000905007221 */ /* 0x000fe20000000100 */
[----:B------:R-:W-:Y:S01]  /*0920*/  SEL R2, R2, RZ, !P0 ;  /* 0x000000ff02027207 */ /* 0x000fe20004000000 */
[----:B------:R-:W-:Y:S01]  /*0930*/  FFMA R4, R8, R4, R11 ;  /* 0x0000000408047223 */ /* 0x000fe2000000000b */
[----:B------:R-:W-:-:S03]  /*0940*/  @P0 SEL R4, R6, RZ, P1 ;  /* 0x000000ff06040207 */ /* 0x000fc60000800000 */
[----:B------:R-:W-:Y:S01]  /*0950*/  FFMA R5, R0, R2, R5 ;  /* 0x0000000200057223 */ /* 0x000fe20000000005 */
[----:B------:R-:W-:-:S05]  /*0960*/  @P0 SEL R5, R7, RZ, P1 ;  /* 0x000000ff07050207 */ /* 0x000fca0000800000 */
[----:B------:R-:W-:Y:S01]  /*0970*/  STG.E.64 desc[UR4][R12.64], R4 ;  /* 0x000000040c007986 */ /* 0x000fe2000c101b04 */
[----:B------:R-:W-:Y:S05]  /*0980*/  EXIT ;  /* 0x000000000000794d */ /* 0x000fea0003800000 */
.L_x_0:
[----:B------:R-:W-:-:S00]  /*0990*/  BRA `(.L_x_0) ;  /* 0xfffffffc00fc7947 */ /* 0x000fc0000383ffff */
[----:B------:R-:W-:-:S00]  /*09a0*/  NOP ;  /* 0x0000000000007918 */ /* 0x000fc00000000000 */
        /* <DEDUP_REMOVED lines=13> */
.L_x_1:


//--------------------- .nv.constant0.triton_poi_fused_cat_24 --------------------------
	.section	.nv.constant0.triton_poi_fused_cat_24,"a",@progbits
	.sectionflags	@""
	.align	4
.nv.constant0.triton_poi_fused_cat_24:
	.zero		604
